//
// Generated by NVIDIA NVVM Compiler
//
// Compiler Build ID: CL-36424714
// Cuda compilation tools, release 13.0, V13.0.88
// Based on NVVM 20.0.0
//

.version 9.0
.target sm_100
.address_size 64

	// .globl	_Z12sumaVectoresPfS_S_i

.visible .entry _Z12sumaVectoresPfS_S_i(
	.param .u64 .ptr .align 1 _Z12sumaVectoresPfS_S_i_param_0,
	.param .u64 .ptr .align 1 _Z12sumaVectoresPfS_S_i_param_1,
	.param .u64 .ptr .align 1 _Z12sumaVectoresPfS_S_i_param_2,
	.param .u32 _Z12sumaVectoresPfS_S_i_param_3
)
{
	.reg .pred 	%p<2>;
	.reg .b32 	%r<3>;
	.reg .b32 	%f<4>;
	.reg .b64 	%rd<11>;

	ld.param.u64 	%rd1, [_Z12sumaVectoresPfS_S_i_param_0];
	ld.param.u64 	%rd2, [_Z12sumaVectoresPfS_S_i_param_1];
	ld.param.u64 	%rd3, [_Z12sumaVectoresPfS_S_i_param_2];
	ld.param.u32 	%r2, [_Z12sumaVectoresPfS_S_i_param_3];
	mov.u32 	%r1, %tid.x;
	setp.ge.s32 	%p1, %r1, %r2;
	@%p1 bra 	$L__BB0_2;
	cvta.to.global.u64 	%rd4, %rd1;
	cvta.to.global.u64 	%rd5, %rd2;
	cvta.to.global.u64 	%rd6, %rd3;
	mul.wide.u32 	%rd7, %r1, 4;
	add.s64 	%rd8, %rd4, %rd7;
	ld.global.f32 	%f1, [%rd8];
	add.s64 	%rd9, %rd5, %rd7;
	ld.global.f32 	%f2, [%rd9];
	add.f32 	%f3, %f1, %f2;
	add.s64 	%rd10, %rd6, %rd7;
	st.global.f32 	[%rd10], %f3;
$L__BB0_2:
	ret;

}


// ===== COMPILED SASS (sm_100) =====

	.target	sm_100

	.elftype	@"ET_EXEC"


//--------------------- .note.nv.tkinfo           --------------------------
	.section	.note.nv.tkinfo,"",@"SHT_NOTE"
	.sectionflags	@"SHF_NOTE_NV_TKINFO"
	.tkinfo
        /*0018*/ 	.word	0x00000002
        /*0030*/ 	.string	""
        /*0030*/ 	.string	"ptxas"
        /*0030*/ 	.string	"Cuda compilation tools, release 13.0, V13.0.88"
        /*0030*/ 	.string	"Build cuda_13.0.r13.0/compiler.36424714_0"
        /*0030*/ 	.string	"-arch sm_100 -m 64 "



//--------------------- .note.nv.cuinfo           --------------------------
	.section	.note.nv.cuinfo,"",@"SHT_NOTE"
	.sectionflags	@"SHF_NOTE_NV_CUINFO"
        /*0018*/ 	.short	0x0002
        /*001a*/ 	.short	0x0064
        /*001c*/ 	.short	0x0082
	.zero		2


//--------------------- .nv.info                  --------------------------
	.section	.nv.info,"",@"SHT_CUDA_INFO"
	.align	4


	//----- nvinfo : EIATTR_REGCOUNT
	.align		4
        /*0000*/ 	.byte	0x04, 0x2f
        /*0002*/ 	.short	(.L_1 - .L_0)
	.align		4
.L_0:
        /*0004*/ 	.word	index@(_Z12sumaVectoresPfS_S_i)
        /*0008*/ 	.word	0x0000000c


	//----- nvinfo : EIATTR_FRAME_SIZE
	.align		4
.L_1:
        /*000c*/ 	.byte	0x04, 0x11
        /*000e*/ 	.short	(.L_3 - .L_2)
	.align		4
.L_2:
        /*0010*/ 	.word	index@(_Z12sumaVectoresPfS_S_i)
        /*0014*/ 	.word	0x00000000


	//----- nvinfo : EIATTR_MIN_STACK_SIZE
	.align		4
.L_3:
        /*0018*/ 	.byte	0x04, 0x12
        /*001a*/ 	.short	(.L_5 - .L_4)
	.align		4
.L_4:
        /*001c*/ 	.word	index@(_Z12sumaVectoresPfS_S_i)
        /*0020*/ 	.word	0x00000000
.L_5:


//--------------------- .nv.compat                --------------------------
	.section	.nv.compat,"",@"SHT_CUDA_COMPAT_INFO"
	.align	4
        /*0000*/ 	.byte	0x02, 0x09, 0x00, 0x00, 0x02, 0x02, 0x01, 0x00, 0x02, 0x05, 0x05, 0x00, 0x03, 0x07, 0x01, 0x01
        /*0010*/ 	.byte	0x02, 0x03, 0x00, 0x00, 0x02, 0x06, 0x01, 0x00, 0x04, 0x0b, 0x08, 0x00, 0x09, 0x00, 0x00, 0x00
        /*0020*/ 	.byte	0x00, 0x00, 0x00, 0x00


//--------------------- .nv.info._Z12sumaVectoresPfS_S_i --------------------------
	.section	.nv.info._Z12sumaVectoresPfS_S_i,"",@"SHT_CUDA_INFO"
	.sectionflags	@""
	.align	4


	//----- nvinfo : EIATTR_CUDA_API_VERSION
	.align		4
        /*0000*/ 	.byte	0x04, 0x37
        /*0002*/ 	.short	(.L_7 - .L_6)
.L_6:
        /*0004*/ 	.word	0x00000082


	//----- nvinfo : EIATTR_KPARAM_INFO
	.align		4
.L_7:
        /*0008*/ 	.byte	0x04, 0x17
        /*000a*/ 	.short	(.L_9 - .L_8)
.L_8:
        /*000c*/ 	.word	0x00000000
        /*0010*/ 	.short	0x0003
        /*0012*/ 	.short	0x0018
        /*0014*/ 	.byte	0x00, 0xf0, 0x11, 0x00


	//----- nvinfo : EIATTR_KPARAM_INFO
	.align		4
.L_9:
        /*0018*/ 	.byte	0x04, 0x17
        /*001a*/ 	.short	(.L_11 - .L_10)
.L_10:
        /*001c*/ 	.word	0x00000000
        /*0020*/ 	.short	0x0002
        /*0022*/ 	.short	0x0010
        /*0024*/ 	.byte	0x00, 0xf5, 0x21, 0x00


	//----- nvinfo : EIATTR_KPARAM_INFO
	.align		4
.L_11:
        /*0028*/ 	.byte	0x04, 0x17
        /*002a*/ 	.short	(.L_13 - .L_12)
.L_12:
        /*002c*/ 	.word	0x00000000
        /*0030*/ 	.short	0x0001
        /*0032*/ 	.short	0x0008
        /*0034*/ 	.byte	0x00, 0xf5, 0x21, 0x00


	//----- nvinfo : EIATTR_KPARAM_INFO
	.align		4
.L_13:
        /*0038*/ 	.byte	0x04, 0x17
        /*003a*/ 	.short	(.L_15 - .L_14)
.L_14:
        /*003c*/ 	.word	0x00000000
        /*0040*/ 	.short	0x0000
        /*0042*/ 	.short	0x0000
        /*0044*/ 	.byte	0x00, 0xf5, 0x21, 0x00


	//----- nvinfo : EIATTR_SPARSE_MMA_MASK
	.align		4
.L_15:
        /*0048*/ 	.byte	0x03, 0x50
        /*004a*/ 	.short	0x0000


	//----- nvinfo : EIATTR_MAXREG_COUNT
	.align		4
        /*004c*/ 	.byte	0x03, 0x1b
        /*004e*/ 	.short	0x00ff


	//----- nvinfo : EIATTR_MERCURY_ISA_VERSION
	.align		4
        /*0050*/ 	.byte	0x03, 0x5f
        /*0052*/ 	.short	0x0101


	//----- nvinfo : EIATTR_VRC_CTA_INIT_COUNT
	.align		4
        /*0054*/ 	.byte	0x02, 0x4a
	.zero		1
	.zero		1


	//----- nvinfo : EIATTR_EXIT_INSTR_OFFSETS
	.align		4
        /*0058*/ 	.byte	0x04, 0x1c
        /*005a*/ 	.short	(.L_17 - .L_16)


	//   ....[0]....
.L_16:
        /*005c*/ 	.word	0x00000040


	//   ....[1]....
        /*0060*/ 	.word	0x00000100


	//----- nvinfo : EIATTR_CBANK_PARAM_SIZE
	.align		4
.L_17:
        /*0064*/ 	.byte	0x03, 0x19
        /*0066*/ 	.short	0x001c


	//----- nvinfo : EIATTR_PARAM_CBANK
	.align		4
        /*0068*/ 	.byte	0x04, 0x0a
        /*006a*/ 	.short	(.L_19 - .L_18)
	.align		4
.L_18:
        /*006c*/ 	.word	index@(.nv.constant0._Z12sumaVectoresPfS_S_i)
        /*0070*/ 	.short	0x0380
        /*0072*/ 	.short	0x001c


	//----- nvinfo : EIATTR_SW_WAR
	.align		4
.L_19:
        /*0074*/ 	.byte	0x04, 0x36
        /*0076*/ 	.short	(.L_21 - .L_20)
.L_20:
        /*0078*/ 	.word	0x00000008
.L_21:


//--------------------- .nv.callgraph             --------------------------
	.section	.nv.callgraph,"",@"SHT_CUDA_CALLGRAPH"
	.align	4
	.sectionentsize	8
	.align		4
        /*0000*/ 	.word	0x00000000
	.align		4
        /*0004*/ 	.word	0xffffffff
	.align		4
        /*0008*/ 	.word	0x00000000
	.align		4
        /*000c*/ 	.word	0xfffffffe
	.align		4
        /*0010*/ 	.word	0x00000000
	.align		4
        /*0014*/ 	.word	0xfffffffd
	.align		4
        /*0018*/ 	.word	0x00000000
	.align		4
        /*001c*/ 	.word	0xfffffffc


//--------------------- .text._Z12sumaVectoresPfS_S_i --------------------------
	.section	.text._Z12sumaVectoresPfS_S_i,"ax",@progbits
	.align	128
        .global         _Z12sumaVectoresPfS_S_i
        .type           _Z12sumaVectoresPfS_S_i,@function
        .size           _Z12sumaVectoresPfS_S_i,(.L_x_1 - _Z12sumaVectoresPfS_S_i)
        .other          _Z12sumaVectoresPfS_S_i,@"STO_CUDA_ENTRY STV_DEFAULT"
_Z12sumaVectoresPfS_S_i:
.text._Z12sumaVectoresPfS_S_i:
[----:B------:R-:W-:Y:S01]  /*0000*/  LDC R1, c[0x0][0x37c] ;  /* 0x0000df00ff017b82 */ /* 0x000fe20000000800 */
[----:B------:R-:W0:Y:S01]  /*0010*/  S2R R9, SR_TID.X ;  /* 0x0000000000097919 */ /* 0x000e220000002100 */
[----:B------:R-:W0:Y:S02]  /*0020*/  LDCU UR4, c[0x0][0x398] ;  /* 0x00007300ff0477ac */ /* 0x000e240008000800 */
[----:B0-----:R-:W-:-:S13]  /*0030*/  ISETP.GE.AND P0, PT, R9, UR4, PT ;  /* 0x0000000409007c0c */ /* 0x001fda000bf06270 */
[----:B------:R-:W-:Y:S05]  /*0040*/  @P0 EXIT ;  /* 0x000000000000094d */ /* 0x000fea0003800000 */
[----:B------:R-:W0:Y:S01]  /*0050*/  LDC.64 R2, c[0x0][0x380] ;  /* 0x0000e000ff027b82 */ /* 0x000e220000000a00 */
[----:B------:R-:W1:Y:S07]  /*0060*/  LDCU.64 UR4, c[0x0][0x358] ;  /* 0x00006b00ff0477ac */ /* 0x000e6e0008000a00 */
[----:B------:R-:W2:Y:S08]  /*0070*/  LDC.64 R4, c[0x0][0x388] ;  /* 0x0000e200ff047b82 */ /* 0x000eb00000000a00 */
[----:B------:R-:W3:Y:S01]  /*0080*/  LDC.64 R6, c[0x0][0x390] ;  /* 0x0000e400ff067b82 */ /* 0x000ee20000000a00 */
[----:B0-----:R-:W-:-:S06]  /*0090*/  IMAD.WIDE.U32 R2, R9, 0x4, R2 ;  /* 0x0000000409027825 */ /* 0x001fcc00078e0002 */
[----:B-1----:R-:W4:Y:S01]  /*00a0*/  LDG.E R2, desc[UR4][R2.64] ;  /* 0x0000000402027981 */ /* 0x002f22000c1e1900 */
[----:B--2---:R-:W-:-:S06]  /*00b0*/  IMAD.WIDE.U32 R4, R9, 0x4, R4 ;  /* 0x0000000409047825 */ /* 0x004fcc00078e0004 */
[----:B------:R-:W4:Y:S01]  /*00c0*/  LDG.E R5, desc[UR4][R4.64] ;  /* 0x0000000404057981 */ /* 0x000f22000c1e1900 */
[----:B---3--:R-:W-:-:S04]  /*00d0*/  IMAD.WIDE.U32 R6, R9, 0x4, R6 ;  /* 0x0000000409067825 */ /* 0x008fc800078e0006 */
[----:B----4-:R-:W-:-:S05]  /*00e0*/  FADD R9, R2, R5 ;  /* 0x0000000502097221 */ /* 0x010fca0000000000 */
[----:B------:R-:W-:Y:S01]  /*00f0*/  STG.E desc[UR4][R6.64], R9 ;  /* 0x0000000906007986 */ /* 0x000fe2000c101904 */
[----:B------:R-:W-:Y:S05]  /*0100*/  EXIT ;  /* 0x000000000000794d */ /* 0x000fea0003800000 */
.L_x_0:
[----:B------:R-:W-:-:S00]  /*0110*/  BRA `(.L_x_0) ;  /* 0xfffffffc00fc7947 */ /* 0x000fc0000383ffff */
[----:B------:R-:W-:-:S00]  /*0120*/  NOP ;  /* 0x0000000000007918 */ /* 0x000fc00000000000 */
        /* <DEDUP_REMOVED lines=13> */
.L_x_1:


//--------------------- .nv.shared.reserved.0     --------------------------
	.section	.nv.shared.reserved.0,"aw",@nobits
	.weak		__nv_reservedSMEM_offset_0_alias
	.size		__nv_reservedSMEM_offset_0_alias, 0, 64
	.other		__nv_reservedSMEM_offset_0_alias,@"STO_CUDA_RESERVED_SHARED STV_DEFAULT"
__nv_reservedSMEM_offset_0_alias:
	.zero		0
	.zero		64


//--------------------- .nv.constant0._Z12sumaVectoresPfS_S_i --------------------------
	.section	.nv.constant0._Z12sumaVectoresPfS_S_i,"a",@progbits
	.sectionflags	@""
	.align	4
.nv.constant0._Z12sumaVectoresPfS_S_i:
	.zero		924


//--------------------- SYMBOLS --------------------------

	.type		.nv.reservedSmem.offset0,@object
	.size		.nv.reservedSmem.offset0,0x4
